	.target	sm_100a

	.elftype	@"ET_EXEC"


//--------------------- .note.nv.tkinfo           --------------------------
	.section	.note.nv.tkinfo,"",@"SHT_NOTE"
	.sectionflags	@"SHF_NOTE_NV_TKINFO"
	.tkinfo
        /*0018*/ 	.word	0x00000002
        /*0030*/ 	.string	""
        /*0030*/ 	.string	"ptxas"
        /*0030*/ 	.string	"Cuda compilation tools, release 13.0, V13.0.88"
        /*0030*/ 	.string	"Build cuda_13.0.r13.0/compiler.36424714_0"
        /*0030*/ 	.string	"-arch sm_100a -m 64 "



//--------------------- .note.nv.cuinfo           --------------------------
	.section	.note.nv.cuinfo,"",@"SHT_NOTE"
	.sectionflags	@"SHF_NOTE_NV_CUINFO"
        /*0018*/ 	.short	0x0002
        /*001a*/ 	.short	0x0064
        /*001c*/ 	.short	0x0082
	.zero		2


//--------------------- .nv.info                  --------------------------
	.section	.nv.info,"",@"SHT_CUDA_INFO"
	.align	4


	//----- nvinfo : EIATTR_REGCOUNT
	.align		4
        /*0000*/ 	.byte	0x04, 0x2f
        /*0002*/ 	.short	(.L_46 - .L_45)
	.align		4
.L_45:
        /*0004*/ 	.word	index@(_ZN3cub18CUB_300001_SM_10006detail11EmptyKernelIvEEvv)
        /*0008*/ 	.word	0x00000004


	//----- nvinfo : EIATTR_FRAME_SIZE
	.align		4
.L_46:
        /*000c*/ 	.byte	0x04, 0x11
        /*000e*/ 	.short	(.L_48 - .L_47)
	.align		4
.L_47:
        /*0010*/ 	.word	index@(_ZN3cub18CUB_300001_SM_10006detail11EmptyKernelIvEEvv)
        /*0014*/ 	.word	0x00000000


	//----- nvinfo : EIATTR_MIN_STACK_SIZE
	.align		4
.L_48:
        /*0018*/ 	.byte	0x04, 0x12
        /*001a*/ 	.short	(.L_50 - .L_49)
	.align		4
.L_49:
        /*001c*/ 	.word	index@(_ZN3cub18CUB_300001_SM_10006detail11EmptyKernelIvEEvv)
        /*0020*/ 	.word	0x00000000
.L_50:


//--------------------- .nv.compat                --------------------------
	.section	.nv.compat,"",@"SHT_CUDA_COMPAT_INFO"
	.align	4
        /*0000*/ 	.byte	0x02, 0x09, 0x01, 0x00, 0x02, 0x02, 0x01, 0x00, 0x02, 0x05, 0x05, 0x00, 0x03, 0x07, 0x01, 0x01
        /*0010*/ 	.byte	0x02, 0x03, 0x00, 0x00, 0x02, 0x06, 0x01, 0x00, 0x04, 0x0b, 0x08, 0x00, 0x09, 0x00, 0x00, 0x00
        /*0020*/ 	.byte	0x00, 0x00, 0x00, 0x00


//--------------------- .nv.info._ZN3cub18CUB_300001_SM_10006detail11EmptyKernelIvEEvv --------------------------
	.section	.nv.info._ZN3cub18CUB_300001_SM_10006detail11EmptyKernelIvEEvv,"",@"SHT_CUDA_INFO"
	.sectionflags	@""
	.align	4


	//----- nvinfo : EIATTR_CUDA_API_VERSION
	.align		4
        /*0000*/ 	.byte	0x04, 0x37
        /*0002*/ 	.short	(.L_52 - .L_51)
.L_51:
        /*0004*/ 	.word	0x00000082


	//----- nvinfo : EIATTR_SPARSE_MMA_MASK
	.align		4
.L_52:
        /*0008*/ 	.byte	0x03, 0x50
        /*000a*/ 	.short	0x0000


	//----- nvinfo : EIATTR_MAXREG_COUNT
	.align		4
        /*000c*/ 	.byte	0x03, 0x1b
        /*000e*/ 	.short	0x00ff


	//----- nvinfo : EIATTR_MERCURY_ISA_VERSION
	.align		4
        /*0010*/ 	.byte	0x03, 0x5f
        /*0012*/ 	.short	0x0101


	//----- nvinfo : EIATTR_VRC_CTA_INIT_COUNT
	.align		4
        /*0014*/ 	.byte	0x02, 0x4a
	.zero		1
	.zero		1


	//----- nvinfo : EIATTR_EXIT_INSTR_OFFSETS
	.align		4
        /*0018*/ 	.byte	0x04, 0x1c
        /*001a*/ 	.short	(.L_54 - .L_53)


	//   ....[0]....
.L_53:
        /*001c*/ 	.word	0x00000010


	//----- nvinfo : EIATTR_SW_WAR
	.align		4
.L_54:
        /*0020*/ 	.byte	0x04, 0x36
        /*0022*/ 	.short	(.L_56 - .L_55)
.L_55:
        /*0024*/ 	.word	0x00000008
.L_56:


//--------------------- .nv.callgraph             --------------------------
	.section	.nv.callgraph,"",@"SHT_CUDA_CALLGRAPH"
	.align	4
	.sectionentsize	8
	.align		4
        /*0000*/ 	.word	0x00000000
	.align		4
        /*0004*/ 	.word	0xffffffff
	.align		4
        /*0008*/ 	.word	0x00000000
	.align		4
        /*000c*/ 	.word	0xfffffffe
	.align		4
        /*0010*/ 	.word	0x00000000
	.align		4
        /*0014*/ 	.word	0xfffffffd
	.align		4
        /*0018*/ 	.word	0x00000000
	.align		4
        /*001c*/ 	.word	0xfffffffc


//--------------------- .nv.constant4             --------------------------
	.section	.nv.constant4,"a",@progbits
	.align	8
	.align		8
.nv.constant4:
        /*0000*/ 	.dword	_ZN42_INTERNAL_435d5d84_11_SortImpl_cu_ad724dc44cuda3std3__45__cpo5beginE
	.align		8
        /*0008*/ 	.dword	_ZN42_INTERNAL_435d5d84_11_SortImpl_cu_ad724dc44cuda3std3__45__cpo3endE
	.align		8
        /*0010*/ 	.dword	_ZN42_INTERNAL_435d5d84_11_SortImpl_cu_ad724dc44cuda3std3__45__cpo6cbeginE
	.align		8
        /*0018*/ 	.dword	_ZN42_INTERNAL_435d5d84_11_SortImpl_cu_ad724dc44cuda3std3__45__cpo4cendE
	.align		8
        /*0020*/ 	.dword	_ZN42_INTERNAL_435d5d84_11_SortImpl_cu_ad724dc44cuda3std3__45__cpo6rbeginE
	.align		8
        /*0028*/ 	.dword	_ZN42_INTERNAL_435d5d84_11_SortImpl_cu_ad724dc44cuda3std3__45__cpo4rendE
	.align		8
        /*0030*/ 	.dword	_ZN42_INTERNAL_435d5d84_11_SortImpl_cu_ad724dc44cuda3std3__45__cpo7crbeginE
	.align		8
        /*0038*/ 	.dword	_ZN42_INTERNAL_435d5d84_11_SortImpl_cu_ad724dc44cuda3std3__45__cpo5crendE
	.align		8
        /*0040*/ 	.dword	_ZN42_INTERNAL_435d5d84_11_SortImpl_cu_ad724dc44cuda3std3__444_GLOBAL__N__435d5d84_11_SortImpl_cu_ad724dc46ignoreE
	.align		8
        /*0048*/ 	.dword	_ZN42_INTERNAL_435d5d84_11_SortImpl_cu_ad724dc44cuda3std3__419piecewise_constructE
	.align		8
        /*0050*/ 	.dword	_ZN42_INTERNAL_435d5d84_11_SortImpl_cu_ad724dc44cuda3std3__48in_placeE
	.align		8
        /*0058*/ 	.dword	_ZN42_INTERNAL_435d5d84_11_SortImpl_cu_ad724dc44cuda3std3__420unreachable_sentinelE
	.align		8
        /*0060*/ 	.dword	_ZN42_INTERNAL_435d5d84_11_SortImpl_cu_ad724dc44cuda3std3__47nulloptE
	.align		8
        /*0068*/ 	.dword	_ZN42_INTERNAL_435d5d84_11_SortImpl_cu_ad724dc44cuda3std3__48unexpectE
	.align		8
        /*0070*/ 	.dword	_ZN42_INTERNAL_435d5d84_11_SortImpl_cu_ad724dc44cuda3std6ranges3__45__cpo4swapE
	.align		8
        /*0078*/ 	.dword	_ZN42_INTERNAL_435d5d84_11_SortImpl_cu_ad724dc44cuda3std6ranges3__45__cpo9iter_moveE
	.align		8
        /*0080*/ 	.dword	_ZN42_INTERNAL_435d5d84_11_SortImpl_cu_ad724dc44cuda3std6ranges3__45__cpo5beginE
	.align		8
        /*0088*/ 	.dword	_ZN42_INTERNAL_435d5d84_11_SortImpl_cu_ad724dc44cuda3std6ranges3__45__cpo3endE
	.align		8
        /*0090*/ 	.dword	_ZN42_INTERNAL_435d5d84_11_SortImpl_cu_ad724dc44cuda3std6ranges3__45__cpo6cbeginE
	.align		8
        /*0098*/ 	.dword	_ZN42_INTERNAL_435d5d84_11_SortImpl_cu_ad724dc44cuda3std6ranges3__45__cpo4cendE
	.align		8
        /*00a0*/ 	.dword	_ZN42_INTERNAL_435d5d84_11_SortImpl_cu_ad724dc44cuda3std6ranges3__45__cpo7advanceE
	.align		8
        /*00a8*/ 	.dword	_ZN42_INTERNAL_435d5d84_11_SortImpl_cu_ad724dc44cuda3std6ranges3__45__cpo9iter_swapE
	.align		8
        /*00b0*/ 	.dword	_ZN42_INTERNAL_435d5d84_11_SortImpl_cu_ad724dc44cuda3std6ranges3__45__cpo4nextE
	.align		8
        /*00b8*/ 	.dword	_ZN42_INTERNAL_435d5d84_11_SortImpl_cu_ad724dc44cuda3std6ranges3__45__cpo4prevE
	.align		8
        /*00c0*/ 	.dword	_ZN42_INTERNAL_435d5d84_11_SortImpl_cu_ad724dc44cuda3std6ranges3__45__cpo4dataE
	.align		8
        /*00c8*/ 	.dword	_ZN42_INTERNAL_435d5d84_11_SortImpl_cu_ad724dc44cuda3std6ranges3__45__cpo5cdataE
	.align		8
        /*00d0*/ 	.dword	_ZN42_INTERNAL_435d5d84_11_SortImpl_cu_ad724dc44cuda3std6ranges3__45__cpo4sizeE
	.align		8
        /*00d8*/ 	.dword	_ZN42_INTERNAL_435d5d84_11_SortImpl_cu_ad724dc44cuda3std6ranges3__45__cpo5ssizeE
	.align		8
        /*00e0*/ 	.dword	_ZN42_INTERNAL_435d5d84_11_SortImpl_cu_ad724dc44cuda3std6ranges3__45__cpo8distanceE
	.align		8
        /*00e8*/ 	.dword	_ZN42_INTERNAL_435d5d84_11_SortImpl_cu_ad724dc46thrust24THRUST_300001_SM_1000_NS8cuda_cub3parE
	.align		8
        /*00f0*/ 	.dword	_ZN42_INTERNAL_435d5d84_11_SortImpl_cu_ad724dc46thrust24THRUST_300001_SM_1000_NS8cuda_cub10par_nosyncE
	.align		8
        /*00f8*/ 	.dword	_ZN42_INTERNAL_435d5d84_11_SortImpl_cu_ad724dc46thrust24THRUST_300001_SM_1000_NS6system6detail10sequential3seqE
	.align		8
        /*0100*/ 	.dword	_ZN42_INTERNAL_435d5d84_11_SortImpl_cu_ad724dc46thrust24THRUST_300001_SM_1000_NS6system3cpp3parE
	.align		8
        /*0108*/ 	.dword	_ZN42_INTERNAL_435d5d84_11_SortImpl_cu_ad724dc46thrust24THRUST_300001_SM_1000_NS12placeholders2_1E
	.align		8
        /*0110*/ 	.dword	_ZN42_INTERNAL_435d5d84_11_SortImpl_cu_ad724dc46thrust24THRUST_300001_SM_1000_NS12placeholders2_2E
	.align		8
        /*0118*/ 	.dword	_ZN42_INTERNAL_435d5d84_11_SortImpl_cu_ad724dc46thrust24THRUST_300001_SM_1000_NS12placeholders2_3E
	.align		8
        /*0120*/ 	.dword	_ZN42_INTERNAL_435d5d84_11_SortImpl_cu_ad724dc46thrust24THRUST_300001_SM_1000_NS12placeholders2_4E
	.align		8
        /*0128*/ 	.dword	_ZN42_INTERNAL_435d5d84_11_SortImpl_cu_ad724dc46thrust24THRUST_300001_SM_1000_NS12placeholders2_5E
	.align		8
        /*0130*/ 	.dword	_ZN42_INTERNAL_435d5d84_11_SortImpl_cu_ad724dc46thrust24THRUST_300001_SM_1000_NS12placeholders2_6E
	.align		8
        /*0138*/ 	.dword	_ZN42_INTERNAL_435d5d84_11_SortImpl_cu_ad724dc46thrust24THRUST_300001_SM_1000_NS12placeholders2_7E
	.align		8
        /*0140*/ 	.dword	_ZN42_INTERNAL_435d5d84_11_SortImpl_cu_ad724dc46thrust24THRUST_300001_SM_1000_NS12placeholders2_8E
	.align		8
        /*0148*/ 	.dword	_ZN42_INTERNAL_435d5d84_11_SortImpl_cu_ad724dc46thrust24THRUST_300001_SM_1000_NS12placeholders2_9E
	.align		8
        /*0150*/ 	.dword	_ZN42_INTERNAL_435d5d84_11_SortImpl_cu_ad724dc46thrust24THRUST_300001_SM_1000_NS12placeholders3_10E
	.align		8
        /*0158*/ 	.dword	_ZN42_INTERNAL_435d5d84_11_SortImpl_cu_ad724dc46thrust24THRUST_300001_SM_1000_NS3seqE
	.align		8
        /*0160*/ 	.dword	_ZN42_INTERNAL_435d5d84_11_SortImpl_cu_ad724dc46thrust24THRUST_300001_SM_1000_NS6deviceE


//--------------------- .text._ZN3cub18CUB_300001_SM_10006detail11EmptyKernelIvEEvv --------------------------
	.section	.text._ZN3cub18CUB_300001_SM_10006detail11EmptyKernelIvEEvv,"ax",@progbits
	.align	128
        .global         _ZN3cub18CUB_300001_SM_10006detail11EmptyKernelIvEEvv
        .type           _ZN3cub18CUB_300001_SM_10006detail11EmptyKernelIvEEvv,@function
        .size           _ZN3cub18CUB_300001_SM_10006detail11EmptyKernelIvEEvv,(.L_x_1 - _ZN3cub18CUB_300001_SM_10006detail11EmptyKernelIvEEvv)
        .other          _ZN3cub18CUB_300001_SM_10006detail11EmptyKernelIvEEvv,@"STO_CUDA_ENTRY STV_DEFAULT"
_ZN3cub18CUB_300001_SM_10006detail11EmptyKernelIvEEvv:
.text._ZN3cub18CUB_300001_SM_10006detail11EmptyKernelIvEEvv:
[----:B------:R-:W-:Y:S01]  /*0000*/  LDC R1, c[0x0][0x37c] ;  /* 0x0000df00ff017b82 */ /* 0x000fe20000000800 */
[----:B------:R-:W-:Y:S05]  /*0010*/  EXIT ;  /* 0x000000000000794d */ /* 0x000fea0003800000 */
.L_x_0:
[----:B------:R-:W-:-:S00]  /*0020*/  BRA `(.L_x_0) ;  /* 0xfffffffc00fc7947 */ /* 0x000fc0000383ffff */
[----:B------:R-:W-:-:S00]  /*0030*/  NOP ;  /* 0x0000000000007918 */ /* 0x000fc00000000000 */
        /* <DEDUP_REMOVED lines=12> */
.L_x_1:


//--------------------- .nv.shared.reserved.0     --------------------------
	.section	.nv.shared.reserved.0,"aw",@nobits
	.weak		__nv_reservedSMEM_offset_0_alias
	.size		__nv_reservedSMEM_offset_0_alias, 0, 64
	.other		__nv_reservedSMEM_offset_0_alias,@"STO_CUDA_RESERVED_SHARED STV_DEFAULT"
__nv_reservedSMEM_offset_0_alias:
	.zero		0
	.zero		64


//--------------------- .nv.global                --------------------------
	.section	.nv.global,"aw",@nobits
.nv.global:
	.type		_ZN42_INTERNAL_435d5d84_11_SortImpl_cu_ad724dc46thrust24THRUST_300001_SM_1000_NS12placeholders2_8E,@object
	.size		_ZN42_INTERNAL_435d5d84_11_SortImpl_cu_ad724dc46thrust24THRUST_300001_SM_1000_NS12placeholders2_8E,(_ZN42_INTERNAL_435d5d84_11_SortImpl_cu_ad724dc44cuda3std3__444_GLOBAL__N__435d5d84_11_SortImpl_cu_ad724dc46ignoreE - _ZN42_INTERNAL_435d5d84_11_SortImpl_cu_ad724dc46thrust24THRUST_300001_SM_1000_NS12placeholders2_8E)
_ZN42_INTERNAL_435d5d84_11_SortImpl_cu_ad724dc46thrust24THRUST_300001_SM_1000_NS12placeholders2_8E:
	.zero		1
	.type		_ZN42_INTERNAL_435d5d84_11_SortImpl_cu_ad724dc44cuda3std3__444_GLOBAL__N__435d5d84_11_SortImpl_cu_ad724dc46ignoreE,@object
	.size		_ZN42_INTERNAL_435d5d84_11_SortImpl_cu_ad724dc44cuda3std3__444_GLOBAL__N__435d5d84_11_SortImpl_cu_ad724dc46ignoreE,(_ZN42_INTERNAL_435d5d84_11_SortImpl_cu_ad724dc44cuda3std6ranges3__45__cpo4dataE - _ZN42_INTERNAL_435d5d84_11_SortImpl_cu_ad724dc44cuda3std3__444_GLOBAL__N__435d5d84_11_SortImpl_cu_ad724dc46ignoreE)
_ZN42_INTERNAL_435d5d84_11_SortImpl_cu_ad724dc44cuda3std3__444_GLOBAL__N__435d5d84_11_SortImpl_cu_ad724dc46ignoreE:
	.zero		1
	.type		_ZN42_INTERNAL_435d5d84_11_SortImpl_cu_ad724dc44cuda3std6ranges3__45__cpo4dataE,@object
	.size		_ZN42_INTERNAL_435d5d84_11_SortImpl_cu_ad724dc44cuda3std6ranges3__45__cpo4dataE,(_ZN42_INTERNAL_435d5d84_11_SortImpl_cu_ad724dc46thrust24THRUST_300001_SM_1000_NS6system3cpp3parE - _ZN42_INTERNAL_435d5d84_11_SortImpl_cu_ad724dc44cuda3std6ranges3__45__cpo4dataE)
_ZN42_INTERNAL_435d5d84_11_SortImpl_cu_ad724dc44cuda3std6ranges3__45__cpo4dataE:
	.zero		1
	.type		_ZN42_INTERNAL_435d5d84_11_SortImpl_cu_ad724dc46thrust24THRUST_300001_SM_1000_NS6system3cpp3parE,@object
	.size		_ZN42_INTERNAL_435d5d84_11_SortImpl_cu_ad724dc46thrust24THRUST_300001_SM_1000_NS6system3cpp3parE,(_ZN42_INTERNAL_435d5d84_11_SortImpl_cu_ad724dc44cuda3std3__45__cpo5beginE - _ZN42_INTERNAL_435d5d84_11_SortImpl_cu_ad724dc46thrust24THRUST_300001_SM_1000_NS6system3cpp3parE)
_ZN42_INTERNAL_435d5d84_11_SortImpl_cu_ad724dc46thrust24THRUST_300001_SM_1000_NS6system3cpp3parE:
	.zero		1
	.type		_ZN42_INTERNAL_435d5d84_11_SortImpl_cu_ad724dc44cuda3std3__45__cpo5beginE,@object
	.size		_ZN42_INTERNAL_435d5d84_11_SortImpl_cu_ad724dc44cuda3std3__45__cpo5beginE,(_ZN42_INTERNAL_435d5d84_11_SortImpl_cu_ad724dc44cuda3std6ranges3__45__cpo5beginE - _ZN42_INTERNAL_435d5d84_11_SortImpl_cu_ad724dc44cuda3std3__45__cpo5beginE)
_ZN42_INTERNAL_435d5d84_11_SortImpl_cu_ad724dc44cuda3std3__45__cpo5beginE:
	.zero		1
	.type		_ZN42_INTERNAL_435d5d84_11_SortImpl_cu_ad724dc44cuda3std6ranges3__45__cpo5beginE,@object
	.size		_ZN42_INTERNAL_435d5d84_11_SortImpl_cu_ad724dc44cuda3std6ranges3__45__cpo5beginE,(_ZN42_INTERNAL_435d5d84_11_SortImpl_cu_ad724dc46thrust24THRUST_300001_SM_1000_NS6deviceE - _ZN42_INTERNAL_435d5d84_11_SortImpl_cu_ad724dc44cuda3std6ranges3__45__cpo5beginE)
_ZN42_INTERNAL_435d5d84_11_SortImpl_cu_ad724dc44cuda3std6ranges3__45__cpo5beginE:
	.zero		1
	.type		_ZN42_INTERNAL_435d5d84_11_SortImpl_cu_ad724dc46thrust24THRUST_300001_SM_1000_NS6deviceE,@object
	.size		_ZN42_INTERNAL_435d5d84_11_SortImpl_cu_ad724dc46thrust24THRUST_300001_SM_1000_NS6deviceE,(_ZN42_INTERNAL_435d5d84_11_SortImpl_cu_ad724dc44cuda3std3__47nulloptE - _ZN42_INTERNAL_435d5d84_11_SortImpl_cu_ad724dc46thrust24THRUST_300001_SM_1000_NS6deviceE)
_ZN42_INTERNAL_435d5d84_11_SortImpl_cu_ad724dc46thrust24THRUST_300001_SM_1000_NS6deviceE:
	.zero		1
	.type		_ZN42_INTERNAL_435d5d84_11_SortImpl_cu_ad724dc44cuda3std3__47nulloptE,@object
	.size		_ZN42_INTERNAL_435d5d84_11_SortImpl_cu_ad724dc44cuda3std3__47nulloptE,(_ZN42_INTERNAL_435d5d84_11_SortImpl_cu_ad724dc44cuda3std6ranges3__45__cpo8distanceE - _ZN42_INTERNAL_435d5d84_11_SortImpl_cu_ad724dc44cuda3std3__47nulloptE)
_ZN42_INTERNAL_435d5d84_11_SortImpl_cu_ad724dc44cuda3std3__47nulloptE:
	.zero		1
	.type		_ZN42_INTERNAL_435d5d84_11_SortImpl_cu_ad724dc44cuda3std6ranges3__45__cpo8distanceE,@object
	.size		_ZN42_INTERNAL_435d5d84_11_SortImpl_cu_ad724dc44cuda3std6ranges3__45__cpo8distanceE,(_ZN42_INTERNAL_435d5d84_11_SortImpl_cu_ad724dc46thrust24THRUST_300001_SM_1000_NS12placeholders2_4E - _ZN42_INTERNAL_435d5d84_11_SortImpl_cu_ad724dc44cuda3std6ranges3__45__cpo8distanceE)
_ZN42_INTERNAL_435d5d84_11_SortImpl_cu_ad724dc44cuda3std6ranges3__45__cpo8distanceE:
	.zero		1
	.type		_ZN42_INTERNAL_435d5d84_11_SortImpl_cu_ad724dc46thrust24THRUST_300001_SM_1000_NS12placeholders2_4E,@object
	.size		_ZN42_INTERNAL_435d5d84_11_SortImpl_cu_ad724dc46thrust24THRUST_300001_SM_1000_NS12placeholders2_4E,(_ZN42_INTERNAL_435d5d84_11_SortImpl_cu_ad724dc44cuda3std3__45__cpo6rbeginE - _ZN42_INTERNAL_435d5d84_11_SortImpl_cu_ad724dc46thrust24THRUST_300001_SM_1000_NS12placeholders2_4E)
_ZN42_INTERNAL_435d5d84_11_SortImpl_cu_ad724dc46thrust24THRUST_300001_SM_1000_NS12placeholders2_4E:
	.zero		1
	.type		_ZN42_INTERNAL_435d5d84_11_SortImpl_cu_ad724dc44cuda3std3__45__cpo6rbeginE,@object
	.size		_ZN42_INTERNAL_435d5d84_11_SortImpl_cu_ad724dc44cuda3std3__45__cpo6rbeginE,(_ZN42_INTERNAL_435d5d84_11_SortImpl_cu_ad724dc44cuda3std6ranges3__45__cpo7advanceE - _ZN42_INTERNAL_435d5d84_11_SortImpl_cu_ad724dc44cuda3std3__45__cpo6rbeginE)
_ZN42_INTERNAL_435d5d84_11_SortImpl_cu_ad724dc44cuda3std3__45__cpo6rbeginE:
	.zero		1
	.type		_ZN42_INTERNAL_435d5d84_11_SortImpl_cu_ad724dc44cuda3std6ranges3__45__cpo7advanceE,@object
	.size		_ZN42_INTERNAL_435d5d84_11_SortImpl_cu_ad724dc44cuda3std6ranges3__45__cpo7advanceE,(_ZN42_INTERNAL_435d5d84_11_SortImpl_cu_ad724dc46thrust24THRUST_300001_SM_1000_NS12placeholders3_10E - _ZN42_INTERNAL_435d5d84_11_SortImpl_cu_ad724dc44cuda3std6ranges3__45__cpo7advanceE)
_ZN42_INTERNAL_435d5d84_11_SortImpl_cu_ad724dc44cuda3std6ranges3__45__cpo7advanceE:
	.zero		1
	.type		_ZN42_INTERNAL_435d5d84_11_SortImpl_cu_ad724dc46thrust24THRUST_300001_SM_1000_NS12placeholders3_10E,@object
	.size		_ZN42_INTERNAL_435d5d84_11_SortImpl_cu_ad724dc46thrust24THRUST_300001_SM_1000_NS12placeholders3_10E,(_ZN42_INTERNAL_435d5d84_11_SortImpl_cu_ad724dc44cuda3std3__48in_placeE - _ZN42_INTERNAL_435d5d84_11_SortImpl_cu_ad724dc46thrust24THRUST_300001_SM_1000_NS12placeholders3_10E)
_ZN42_INTERNAL_435d5d84_11_SortImpl_cu_ad724dc46thrust24THRUST_300001_SM_1000_NS12placeholders3_10E:
	.zero		1
	.type		_ZN42_INTERNAL_435d5d84_11_SortImpl_cu_ad724dc44cuda3std3__48in_placeE,@object
	.size		_ZN42_INTERNAL_435d5d84_11_SortImpl_cu_ad724dc44cuda3std3__48in_placeE,(_ZN42_INTERNAL_435d5d84_11_SortImpl_cu_ad724dc44cuda3std6ranges3__45__cpo4sizeE - _ZN42_INTERNAL_435d5d84_11_SortImpl_cu_ad724dc44cuda3std3__48in_placeE)
_ZN42_INTERNAL_435d5d84_11_SortImpl_cu_ad724dc44cuda3std3__48in_placeE:
	.zero		1
	.type		_ZN42_INTERNAL_435d5d84_11_SortImpl_cu_ad724dc44cuda3std6ranges3__45__cpo4sizeE,@object
	.size		_ZN42_INTERNAL_435d5d84_11_SortImpl_cu_ad724dc44cuda3std6ranges3__45__cpo4sizeE,(_ZN42_INTERNAL_435d5d84_11_SortImpl_cu_ad724dc46thrust24THRUST_300001_SM_1000_NS12placeholders2_2E - _ZN42_INTERNAL_435d5d84_11_SortImpl_cu_ad724dc44cuda3std6ranges3__45__cpo4sizeE)
_ZN42_INTERNAL_435d5d84_11_SortImpl_cu_ad724dc44cuda3std6ranges3__45__cpo4sizeE:
	.zero		1
	.type		_ZN42_INTERNAL_435d5d84_11_SortImpl_cu_ad724dc46thrust24THRUST_300001_SM_1000_NS12placeholders2_2E,@object
	.size		_ZN42_INTERNAL_435d5d84_11_SortImpl_cu_ad724dc46thrust24THRUST_300001_SM_1000_NS12placeholders2_2E,(_ZN42_INTERNAL_435d5d84_11_SortImpl_cu_ad724dc44cuda3std3__45__cpo6cbeginE - _ZN42_INTERNAL_435d5d84_11_SortImpl_cu_ad724dc46thrust24THRUST_300001_SM_1000_NS12placeholders2_2E)
_ZN42_INTERNAL_435d5d84_11_SortImpl_cu_ad724dc46thrust24THRUST_300001_SM_1000_NS12placeholders2_2E:
	.zero		1
	.type		_ZN42_INTERNAL_435d5d84_11_SortImpl_cu_ad724dc44cuda3std3__45__cpo6cbeginE,@object
	.size		_ZN42_INTERNAL_435d5d84_11_SortImpl_cu_ad724dc44cuda3std3__45__cpo6cbeginE,(_ZN42_INTERNAL_435d5d84_11_SortImpl_cu_ad724dc44cuda3std6ranges3__45__cpo6cbeginE - _ZN42_INTERNAL_435d5d84_11_SortImpl_cu_ad724dc44cuda3std3__45__cpo6cbeginE)
_ZN42_INTERNAL_435d5d84_11_SortImpl_cu_ad724dc44cuda3std3__45__cpo6cbeginE:
	.zero		1
	.type		_ZN42_INTERNAL_435d5d84_11_SortImpl_cu_ad724dc44cuda3std6ranges3__45__cpo6cbeginE,@object
	.size		_ZN42_INTERNAL_435d5d84_11_SortImpl_cu_ad724dc44cuda3std6ranges3__45__cpo6cbeginE,(_ZN42_INTERNAL_435d5d84_11_SortImpl_cu_ad724dc46thrust24THRUST_300001_SM_1000_NS12placeholders2_6E - _ZN42_INTERNAL_435d5d84_11_SortImpl_cu_ad724dc44cuda3std6ranges3__45__cpo6cbeginE)
_ZN42_INTERNAL_435d5d84_11_SortImpl_cu_ad724dc44cuda3std6ranges3__45__cpo6cbeginE:
	.zero		1
	.type		_ZN42_INTERNAL_435d5d84_11_SortImpl_cu_ad724dc46thrust24THRUST_300001_SM_1000_NS12placeholders2_6E,@object
	.size		_ZN42_INTERNAL_435d5d84_11_SortImpl_cu_ad724dc46thrust24THRUST_300001_SM_1000_NS12placeholders2_6E,(_ZN42_INTERNAL_435d5d84_11_SortImpl_cu_ad724dc44cuda3std3__45__cpo7crbeginE - _ZN42_INTERNAL_435d5d84_11_SortImpl_cu_ad724dc46thrust24THRUST_300001_SM_1000_NS12placeholders2_6E)
_ZN42_INTERNAL_435d5d84_11_SortImpl_cu_ad724dc46thrust24THRUST_300001_SM_1000_NS12placeholders2_6E:
	.zero		1
	.type		_ZN42_INTERNAL_435d5d84_11_SortImpl_cu_ad724dc44cuda3std3__45__cpo7crbeginE,@object
	.size		_ZN42_INTERNAL_435d5d84_11_SortImpl_cu_ad724dc44cuda3std3__45__cpo7crbeginE,(_ZN42_INTERNAL_435d5d84_11_SortImpl_cu_ad724dc44cuda3std6ranges3__45__cpo4nextE - _ZN42_INTERNAL_435d5d84_11_SortImpl_cu_ad724dc44cuda3std3__45__cpo7crbeginE)
_ZN42_INTERNAL_435d5d84_11_SortImpl_cu_ad724dc44cuda3std3__45__cpo7crbeginE:
	.zero		1
	.type		_ZN42_INTERNAL_435d5d84_11_SortImpl_cu_ad724dc44cuda3std6ranges3__45__cpo4nextE,@object
	.size		_ZN42_INTERNAL_435d5d84_11_SortImpl_cu_ad724dc44cuda3std6ranges3__45__cpo4nextE,(_ZN42_INTERNAL_435d5d84_11_SortImpl_cu_ad724dc44cuda3std6ranges3__45__cpo4swapE - _ZN42_INTERNAL_435d5d84_11_SortImpl_cu_ad724dc44cuda3std6ranges3__45__cpo4nextE)
_ZN42_INTERNAL_435d5d84_11_SortImpl_cu_ad724dc44cuda3std6ranges3__45__cpo4nextE:
	.zero		1
	.type		_ZN42_INTERNAL_435d5d84_11_SortImpl_cu_ad724dc44cuda3std6ranges3__45__cpo4swapE,@object
	.size		_ZN42_INTERNAL_435d5d84_11_SortImpl_cu_ad724dc44cuda3std6ranges3__45__cpo4swapE,(_ZN42_INTERNAL_435d5d84_11_SortImpl_cu_ad724dc46thrust24THRUST_300001_SM_1000_NS8cuda_cub10par_nosyncE - _ZN42_INTERNAL_435d5d84_11_SortImpl_cu_ad724dc44cuda3std6ranges3__45__cpo4swapE)
_ZN42_INTERNAL_435d5d84_11_SortImpl_cu_ad724dc44cuda3std6ranges3__45__cpo4swapE:
	.zero		1
	.type		_ZN42_INTERNAL_435d5d84_11_SortImpl_cu_ad724dc46thrust24THRUST_300001_SM_1000_NS8cuda_cub10par_nosyncE,@object
	.size		_ZN42_INTERNAL_435d5d84_11_SortImpl_cu_ad724dc46thrust24THRUST_300001_SM_1000_NS8cuda_cub10par_nosyncE,(_ZN42_INTERNAL_435d5d84_11_SortImpl_cu_ad724dc46thrust24THRUST_300001_SM_1000_NS3seqE - _ZN42_INTERNAL_435d5d84_11_SortImpl_cu_ad724dc46thrust24THRUST_300001_SM_1000_NS8cuda_cub10par_nosyncE)
_ZN42_INTERNAL_435d5d84_11_SortImpl_cu_ad724dc46thrust24THRUST_300001_SM_1000_NS8cuda_cub10par_nosyncE:
	.zero		1
	.type		_ZN42_INTERNAL_435d5d84_11_SortImpl_cu_ad724dc46thrust24THRUST_300001_SM_1000_NS3seqE,@object
	.size		_ZN42_INTERNAL_435d5d84_11_SortImpl_cu_ad724dc46thrust24THRUST_300001_SM_1000_NS3seqE,(_ZN42_INTERNAL_435d5d84_11_SortImpl_cu_ad724dc44cuda3std3__420unreachable_sentinelE - _ZN42_INTERNAL_435d5d84_11_SortImpl_cu_ad724dc46thrust24THRUST_300001_SM_1000_NS3seqE)
_ZN42_INTERNAL_435d5d84_11_SortImpl_cu_ad724dc46thrust24THRUST_300001_SM_1000_NS3seqE:
	.zero		1
	.type		_ZN42_INTERNAL_435d5d84_11_SortImpl_cu_ad724dc44cuda3std3__420unreachable_sentinelE,@object
	.size		_ZN42_INTERNAL_435d5d84_11_SortImpl_cu_ad724dc44cuda3std3__420unreachable_sentinelE,(_ZN42_INTERNAL_435d5d84_11_SortImpl_cu_ad724dc44cuda3std6ranges3__45__cpo5ssizeE - _ZN42_INTERNAL_435d5d84_11_SortImpl_cu_ad724dc44cuda3std3__420unreachable_sentinelE)
_ZN42_INTERNAL_435d5d84_11_SortImpl_cu_ad724dc44cuda3std3__420unreachable_sentinelE:
	.zero		1
	.type		_ZN42_INTERNAL_435d5d84_11_SortImpl_cu_ad724dc44cuda3std6ranges3__45__cpo5ssizeE,@object
	.size		_ZN42_INTERNAL_435d5d84_11_SortImpl_cu_ad724dc44cuda3std6ranges3__45__cpo5ssizeE,(_ZN42_INTERNAL_435d5d84_11_SortImpl_cu_ad724dc46thrust24THRUST_300001_SM_1000_NS12placeholders2_3E - _ZN42_INTERNAL_435d5d84_11_SortImpl_cu_ad724dc44cuda3std6ranges3__45__cpo5ssizeE)
_ZN42_INTERNAL_435d5d84_11_SortImpl_cu_ad724dc44cuda3std6ranges3__45__cpo5ssizeE:
	.zero		1
	.type		_ZN42_INTERNAL_435d5d84_11_SortImpl_cu_ad724dc46thrust24THRUST_300001_SM_1000_NS12placeholders2_3E,@object
	.size		_ZN42_INTERNAL_435d5d84_11_SortImpl_cu_ad724dc46thrust24THRUST_300001_SM_1000_NS12placeholders2_3E,(_ZN42_INTERNAL_435d5d84_11_SortImpl_cu_ad724dc44cuda3std3__45__cpo4cendE - _ZN42_INTERNAL_435d5d84_11_SortImpl_cu_ad724dc46thrust24THRUST_300001_SM_1000_NS12placeholders2_3E)
_ZN42_INTERNAL_435d5d84_11_SortImpl_cu_ad724dc46thrust24THRUST_300001_SM_1000_NS12placeholders2_3E:
	.zero		1
	.type		_ZN42_INTERNAL_435d5d84_11_SortImpl_cu_ad724dc44cuda3std3__45__cpo4cendE,@object
	.size		_ZN42_INTERNAL_435d5d84_11_SortImpl_cu_ad724dc44cuda3std3__45__cpo4cendE,(_ZN42_INTERNAL_435d5d84_11_SortImpl_cu_ad724dc44cuda3std6ranges3__45__cpo4cendE - _ZN42_INTERNAL_435d5d84_11_SortImpl_cu_ad724dc44cuda3std3__45__cpo4cendE)
_ZN42_INTERNAL_435d5d84_11_SortImpl_cu_ad724dc44cuda3std3__45__cpo4cendE:
	.zero		1
	.type		_ZN42_INTERNAL_435d5d84_11_SortImpl_cu_ad724dc44cuda3std6ranges3__45__cpo4cendE,@object
	.size		_ZN42_INTERNAL_435d5d84_11_SortImpl_cu_ad724dc44cuda3std6ranges3__45__cpo4cendE,(_ZN42_INTERNAL_435d5d84_11_SortImpl_cu_ad724dc46thrust24THRUST_300001_SM_1000_NS12placeholders2_7E - _ZN42_INTERNAL_435d5d84_11_SortImpl_cu_ad724dc44cuda3std6ranges3__45__cpo4cendE)
_ZN42_INTERNAL_435d5d84_11_SortImpl_cu_ad724dc44cuda3std6ranges3__45__cpo4cendE:
	.zero		1
	.type		_ZN42_INTERNAL_435d5d84_11_SortImpl_cu_ad724dc46thrust24THRUST_300001_SM_1000_NS12placeholders2_7E,@object
	.size		_ZN42_INTERNAL_435d5d84_11_SortImpl_cu_ad724dc46thrust24THRUST_300001_SM_1000_NS12placeholders2_7E,(_ZN42_INTERNAL_435d5d84_11_SortImpl_cu_ad724dc44cuda3std3__45__cpo5crendE - _ZN42_INTERNAL_435d5d84_11_SortImpl_cu_ad724dc46thrust24THRUST_300001_SM_1000_NS12placeholders2_7E)
_ZN42_INTERNAL_435d5d84_11_SortImpl_cu_ad724dc46thrust24THRUST_300001_SM_1000_NS12placeholders2_7E:
	.zero		1
	.type		_ZN42_INTERNAL_435d5d84_11_SortImpl_cu_ad724dc44cuda3std3__45__cpo5crendE,@object
	.size		_ZN42_INTERNAL_435d5d84_11_SortImpl_cu_ad724dc44cuda3std3__45__cpo5crendE,(_ZN42_INTERNAL_435d5d84_11_SortImpl_cu_ad724dc44cuda3std6ranges3__45__cpo4prevE - _ZN42_INTERNAL_435d5d84_11_SortImpl_cu_ad724dc44cuda3std3__45__cpo5crendE)
_ZN42_INTERNAL_435d5d84_11_SortImpl_cu_ad724dc44cuda3std3__45__cpo5crendE:
	.zero		1
	.type		_ZN42_INTERNAL_435d5d84_11_SortImpl_cu_ad724dc44cuda3std6ranges3__45__cpo4prevE,@object
	.size		_ZN42_INTERNAL_435d5d84_11_SortImpl_cu_ad724dc44cuda3std6ranges3__45__cpo4prevE,(_ZN42_INTERNAL_435d5d84_11_SortImpl_cu_ad724dc44cuda3std6ranges3__45__cpo9iter_moveE - _ZN42_INTERNAL_435d5d84_11_SortImpl_cu_ad724dc44cuda3std6ranges3__45__cpo4prevE)
_ZN42_INTERNAL_435d5d84_11_SortImpl_cu_ad724dc44cuda3std6ranges3__45__cpo4prevE:
	.zero		1
	.type		_ZN42_INTERNAL_435d5d84_11_SortImpl_cu_ad724dc44cuda3std6ranges3__45__cpo9iter_moveE,@object
	.size		_ZN42_INTERNAL_435d5d84_11_SortImpl_cu_ad724dc44cuda3std6ranges3__45__cpo9iter_moveE,(_ZN42_INTERNAL_435d5d84_11_SortImpl_cu_ad724dc46thrust24THRUST_300001_SM_1000_NS6system6detail10sequential3seqE - _ZN42_INTERNAL_435d5d84_11_SortImpl_cu_ad724dc44cuda3std6ranges3__45__cpo9iter_moveE)
_ZN42_INTERNAL_435d5d84_11_SortImpl_cu_ad724dc44cuda3std6ranges3__45__cpo9iter_moveE:
	.zero		1
	.type		_ZN42_INTERNAL_435d5d84_11_SortImpl_cu_ad724dc46thrust24THRUST_300001_SM_1000_NS6system6detail10sequential3seqE,@object
	.size		_ZN42_INTERNAL_435d5d84_11_SortImpl_cu_ad724dc46thrust24THRUST_300001_SM_1000_NS6system6detail10sequential3seqE,(_ZN42_INTERNAL_435d5d84_11_SortImpl_cu_ad724dc46thrust24THRUST_300001_SM_1000_NS12placeholders2_9E - _ZN42_INTERNAL_435d5d84_11_SortImpl_cu_ad724dc46thrust24THRUST_300001_SM_1000_NS6system6detail10sequential3seqE)
_ZN42_INTERNAL_435d5d84_11_SortImpl_cu_ad724dc46thrust24THRUST_300001_SM_1000_NS6system6detail10sequential3seqE:
	.zero		1
	.type		_ZN42_INTERNAL_435d5d84_11_SortImpl_cu_ad724dc46thrust24THRUST_300001_SM_1000_NS12placeholders2_9E,@object
	.size		_ZN42_INTERNAL_435d5d84_11_SortImpl_cu_ad724dc46thrust24THRUST_300001_SM_1000_NS12placeholders2_9E,(_ZN42_INTERNAL_435d5d84_11_SortImpl_cu_ad724dc44cuda3std3__419piecewise_constructE - _ZN42_INTERNAL_435d5d84_11_SortImpl_cu_ad724dc46thrust24THRUST_300001_SM_1000_NS12placeholders2_9E)
_ZN42_INTERNAL_435d5d84_11_SortImpl_cu_ad724dc46thrust24THRUST_300001_SM_1000_NS12placeholders2_9E:
	.zero		1
	.type		_ZN42_INTERNAL_435d5d84_11_SortImpl_cu_ad724dc44cuda3std3__419piecewise_constructE,@object
	.size		_ZN42_INTERNAL_435d5d84_11_SortImpl_cu_ad724dc44cuda3std3__419piecewise_constructE,(_ZN42_INTERNAL_435d5d84_11_SortImpl_cu_ad724dc44cuda3std6ranges3__45__cpo5cdataE - _ZN42_INTERNAL_435d5d84_11_SortImpl_cu_ad724dc44cuda3std3__419piecewise_constructE)
_ZN42_INTERNAL_435d5d84_11_SortImpl_cu_ad724dc44cuda3std3__419piecewise_constructE:
	.zero		1
	.type		_ZN42_INTERNAL_435d5d84_11_SortImpl_cu_ad724dc44cuda3std6ranges3__45__cpo5cdataE,@object
	.size		_ZN42_INTERNAL_435d5d84_11_SortImpl_cu_ad724dc44cuda3std6ranges3__45__cpo5cdataE,(_ZN42_INTERNAL_435d5d84_11_SortImpl_cu_ad724dc46thrust24THRUST_300001_SM_1000_NS12placeholders2_1E - _ZN42_INTERNAL_435d5d84_11_SortImpl_cu_ad724dc44cuda3std6ranges3__45__cpo5cdataE)
_ZN42_INTERNAL_435d5d84_11_SortImpl_cu_ad724dc44cuda3std6ranges3__45__cpo5cdataE:
	.zero		1
	.type		_ZN42_INTERNAL_435d5d84_11_SortImpl_cu_ad724dc46thrust24THRUST_300001_SM_1000_NS12placeholders2_1E,@object
	.size		_ZN42_INTERNAL_435d5d84_11_SortImpl_cu_ad724dc46thrust24THRUST_300001_SM_1000_NS12placeholders2_1E,(_ZN42_INTERNAL_435d5d84_11_SortImpl_cu_ad724dc44cuda3std3__45__cpo3endE - _ZN42_INTERNAL_435d5d84_11_SortImpl_cu_ad724dc46thrust24THRUST_300001_SM_1000_NS12placeholders2_1E)
_ZN42_INTERNAL_435d5d84_11_SortImpl_cu_ad724dc46thrust24THRUST_300001_SM_1000_NS12placeholders2_1E:
	.zero		1
	.type		_ZN42_INTERNAL_435d5d84_11_SortImpl_cu_ad724dc44cuda3std3__45__cpo3endE,@object
	.size		_ZN42_INTERNAL_435d5d84_11_SortImpl_cu_ad724dc44cuda3std3__45__cpo3endE,(_ZN42_INTERNAL_435d5d84_11_SortImpl_cu_ad724dc44cuda3std6ranges3__45__cpo3endE - _ZN42_INTERNAL_435d5d84_11_SortImpl_cu_ad724dc44cuda3std3__45__cpo3endE)
_ZN42_INTERNAL_435d5d84_11_SortImpl_cu_ad724dc44cuda3std3__45__cpo3endE:
	.zero		1
	.type		_ZN42_INTERNAL_435d5d84_11_SortImpl_cu_ad724dc44cuda3std6ranges3__45__cpo3endE,@object
	.size		_ZN42_INTERNAL_435d5d84_11_SortImpl_cu_ad724dc44cuda3std6ranges3__45__cpo3endE,(_ZN42_INTERNAL_435d5d84_11_SortImpl_cu_ad724dc46thrust24THRUST_300001_SM_1000_NS12placeholders2_5E - _ZN42_INTERNAL_435d5d84_11_SortImpl_cu_ad724dc44cuda3std6ranges3__45__cpo3endE)
_ZN42_INTERNAL_435d5d84_11_SortImpl_cu_ad724dc44cuda3std6ranges3__45__cpo3endE:
	.zero		1
	.type		_ZN42_INTERNAL_435d5d84_11_SortImpl_cu_ad724dc46thrust24THRUST_300001_SM_1000_NS12placeholders2_5E,@object
	.size		_ZN42_INTERNAL_435d5d84_11_SortImpl_cu_ad724dc46thrust24THRUST_300001_SM_1000_NS12placeholders2_5E,(_ZN42_INTERNAL_435d5d84_11_SortImpl_cu_ad724dc44cuda3std3__45__cpo4rendE - _ZN42_INTERNAL_435d5d84_11_SortImpl_cu_ad724dc46thrust24THRUST_300001_SM_1000_NS12placeholders2_5E)
_ZN42_INTERNAL_435d5d84_11_SortImpl_cu_ad724dc46thrust24THRUST_300001_SM_1000_NS12placeholders2_5E:
	.zero		1
	.type		_ZN42_INTERNAL_435d5d84_11_SortImpl_cu_ad724dc44cuda3std3__45__cpo4rendE,@object
	.size		_ZN42_INTERNAL_435d5d84_11_SortImpl_cu_ad724dc44cuda3std3__45__cpo4rendE,(_ZN42_INTERNAL_435d5d84_11_SortImpl_cu_ad724dc44cuda3std6ranges3__45__cpo9iter_swapE - _ZN42_INTERNAL_435d5d84_11_SortImpl_cu_ad724dc44cuda3std3__45__cpo4rendE)
_ZN42_INTERNAL_435d5d84_11_SortImpl_cu_ad724dc44cuda3std3__45__cpo4rendE:
	.zero		1
	.type		_ZN42_INTERNAL_435d5d84_11_SortImpl_cu_ad724dc44cuda3std6ranges3__45__cpo9iter_swapE,@object
	.size		_ZN42_INTERNAL_435d5d84_11_SortImpl_cu_ad724dc44cuda3std6ranges3__45__cpo9iter_swapE,(_ZN42_INTERNAL_435d5d84_11_SortImpl_cu_ad724dc44cuda3std3__48unexpectE - _ZN42_INTERNAL_435d5d84_11_SortImpl_cu_ad724dc44cuda3std6ranges3__45__cpo9iter_swapE)
_ZN42_INTERNAL_435d5d84_11_SortImpl_cu_ad724dc44cuda3std6ranges3__45__cpo9iter_swapE:
	.zero		1
	.type		_ZN42_INTERNAL_435d5d84_11_SortImpl_cu_ad724dc44cuda3std3__48unexpectE,@object
	.size		_ZN42_INTERNAL_435d5d84_11_SortImpl_cu_ad724dc44cuda3std3__48unexpectE,(_ZN42_INTERNAL_435d5d84_11_SortImpl_cu_ad724dc46thrust24THRUST_300001_SM_1000_NS8cuda_cub3parE - _ZN42_INTERNAL_435d5d84_11_SortImpl_cu_ad724dc44cuda3std3__48unexpectE)
_ZN42_INTERNAL_435d5d84_11_SortImpl_cu_ad724dc44cuda3std3__48unexpectE:
	.zero		1
	.type		_ZN42_INTERNAL_435d5d84_11_SortImpl_cu_ad724dc46thrust24THRUST_300001_SM_1000_NS8cuda_cub3parE,@object
	.size		_ZN42_INTERNAL_435d5d84_11_SortImpl_cu_ad724dc46thrust24THRUST_300001_SM_1000_NS8cuda_cub3parE,(.L_29 - _ZN42_INTERNAL_435d5d84_11_SortImpl_cu_ad724dc46thrust24THRUST_300001_SM_1000_NS8cuda_cub3parE)
_ZN42_INTERNAL_435d5d84_11_SortImpl_cu_ad724dc46thrust24THRUST_300001_SM_1000_NS8cuda_cub3parE:
	.zero		1
.L_29:


//--------------------- .nv.constant0._ZN3cub18CUB_300001_SM_10006detail11EmptyKernelIvEEvv --------------------------
	.section	.nv.constant0._ZN3cub18CUB_300001_SM_10006detail11EmptyKernelIvEEvv,"a",@progbits
	.sectionflags	@""
	.align	4
.nv.constant0._ZN3cub18CUB_300001_SM_10006detail11EmptyKernelIvEEvv:
	.zero		896


//--------------------- SYMBOLS --------------------------

	.type		.nv.reservedSmem.offset0,@object
	.size		.nv.reservedSmem.offset0,0x4
